//
// Generated by NVIDIA NVVM Compiler
//
// Compiler Build ID: CL-36424714
// Cuda compilation tools, release 13.0, V13.0.88
// Based on NVVM 20.0.0
//

.version 9.0
.target sm_100
.address_size 64

	// .globl	_Z1Kv
.extern .func  (.param .b32 func_retval0) vprintf
(
	.param .b64 vprintf_param_0,
	.param .b64 vprintf_param_1
)
;
.global .align 1 .b8 $str[28] = {72, 101, 108, 108, 111, 32, 87, 111, 114, 108, 100, 32, 102, 114, 111, 109, 32, 116, 104, 114, 101, 97, 100, 32, 37, 100, 10};

.visible .entry _Z1Kv()
{
	.local .align 8 .b8 	__local_depot0[8];
	.reg .b64 	%SP;
	.reg .b64 	%SPL;
	.reg .b32 	%r<4>;
	.reg .b64 	%rd<5>;

	mov.u64 	%SPL, __local_depot0;
	cvta.local.u64 	%SP, %SPL;
	add.u64 	%rd1, %SP, 0;
	add.u64 	%rd2, %SPL, 0;
	mov.u32 	%r1, %tid.x;
	st.local.u32 	[%rd2], %r1;
	mov.u64 	%rd3, $str;
	cvta.global.u64 	%rd4, %rd3;
	{ // callseq 0, 0
	.param .b64 param0;
	st.param.b64 	[param0], %rd4;
	.param .b64 param1;
	st.param.b64 	[param1], %rd1;
	.param .b32 retval0;
	call.uni (retval0), 
	vprintf, 
	(
	param0, 
	param1
	);
	ld.param.b32 	%r2, [retval0];
	} // callseq 0
	ret;

}


// ===== COMPILED SASS (sm_100) =====

	.target	sm_100

	.elftype	@"ET_EXEC"


//--------------------- .note.nv.tkinfo           --------------------------
	.section	.note.nv.tkinfo,"",@"SHT_NOTE"
	.sectionflags	@"SHF_NOTE_NV_TKINFO"
	.tkinfo
        /*0018*/ 	.word	0x00000002
        /*0030*/ 	.string	""
        /*0030*/ 	.string	"ptxas"
        /*0030*/ 	.string	"Cuda compilation tools, release 13.0, V13.0.88"
        /*0030*/ 	.string	"Build cuda_13.0.r13.0/compiler.36424714_0"
        /*0030*/ 	.string	"-arch sm_100 -m 64 "



//--------------------- .note.nv.cuinfo           --------------------------
	.section	.note.nv.cuinfo,"",@"SHT_NOTE"
	.sectionflags	@"SHF_NOTE_NV_CUINFO"
        /*0018*/ 	.short	0x0002
        /*001a*/ 	.short	0x0064
        /*001c*/ 	.short	0x0082
	.zero		2


//--------------------- .nv.info                  --------------------------
	.section	.nv.info,"",@"SHT_CUDA_INFO"
	.align	4


	//----- nvinfo : EIATTR_REGCOUNT
	.align		4
        /*0000*/ 	.byte	0x04, 0x2f
        /*0002*/ 	.short	(.L_2 - .L_1)
	.align		4
.L_1:
        /*0004*/ 	.word	index@(_Z1Kv)
        /*0008*/ 	.word	0x00000018


	//----- nvinfo : EIATTR_FRAME_SIZE
	.align		4
.L_2:
        /*000c*/ 	.byte	0x04, 0x11
        /*000e*/ 	.short	(.L_4 - .L_3)
	.align		4
.L_3:
        /*0010*/ 	.word	index@(_Z1Kv)
        /*0014*/ 	.word	0x00000008


	//----- nvinfo : EIATTR_MIN_STACK_SIZE
	.align		4
.L_4:
        /*0018*/ 	.byte	0x04, 0x12
        /*001a*/ 	.short	(.L_6 - .L_5)
	.align		4
.L_5:
        /*001c*/ 	.word	index@(_Z1Kv)
        /*0020*/ 	.word	0x00000008
.L_6:


//--------------------- .nv.compat                --------------------------
	.section	.nv.compat,"",@"SHT_CUDA_COMPAT_INFO"
	.align	4
        /*0000*/ 	.byte	0x02, 0x09, 0x00, 0x00, 0x02, 0x02, 0x01, 0x00, 0x02, 0x05, 0x05, 0x00, 0x03, 0x07, 0x01, 0x01
        /*0010*/ 	.byte	0x02, 0x03, 0x00, 0x00, 0x02, 0x06, 0x01, 0x00, 0x04, 0x0b, 0x08, 0x00, 0x09, 0x00, 0x00, 0x00
        /*0020*/ 	.byte	0x00, 0x00, 0x00, 0x00


//--------------------- .nv.info._Z1Kv            --------------------------
	.section	.nv.info._Z1Kv,"",@"SHT_CUDA_INFO"
	.sectionflags	@""
	.align	4


	//----- nvinfo : EIATTR_CUDA_API_VERSION
	.align		4
        /*0000*/ 	.byte	0x04, 0x37
        /*0002*/ 	.short	(.L_8 - .L_7)
.L_7:
        /*0004*/ 	.word	0x00000082


	//----- nvinfo : EIATTR_SPARSE_MMA_MASK
	.align		4
.L_8:
        /*0008*/ 	.byte	0x03, 0x50
        /*000a*/ 	.short	0x0000


	//----- nvinfo : EIATTR_MAXREG_COUNT
	.align		4
        /*000c*/ 	.byte	0x03, 0x1b
        /*000e*/ 	.short	0x00ff


	//----- nvinfo : EIATTR_EXTERNS
	.align		4
        /*0010*/ 	.byte	0x04, 0x0f
        /*0012*/ 	.short	(.L_10 - .L_9)


	//   ....[0]....
	.align		4
.L_9:
        /*0014*/ 	.word	index@(vprintf)


	//----- nvinfo : EIATTR_MERCURY_ISA_VERSION
	.align		4
.L_10:
        /*0018*/ 	.byte	0x03, 0x5f
        /*001a*/ 	.short	0x0101


	//----- nvinfo : EIATTR_VRC_CTA_INIT_COUNT
	.align		4
        /*001c*/ 	.byte	0x02, 0x4a
	.zero		1
	.zero		1


	//----- nvinfo : EIATTR_SYSCALL_OFFSETS
	.align		4
        /*0020*/ 	.byte	0x04, 0x46
        /*0022*/ 	.short	(.L_12 - .L_11)


	//   ....[0]....
.L_11:
        /*0024*/ 	.word	0x000000e0


	//----- nvinfo : EIATTR_EXIT_INSTR_OFFSETS
	.align		4
.L_12:
        /*0028*/ 	.byte	0x04, 0x1c
        /*002a*/ 	.short	(.L_14 - .L_13)


	//   ....[0]....
.L_13:
        /*002c*/ 	.word	0x000000f0


	//----- nvinfo : EIATTR_SW_WAR
	.align		4
.L_14:
        /*0030*/ 	.byte	0x04, 0x36
        /*0032*/ 	.short	(.L_16 - .L_15)
.L_15:
        /*0034*/ 	.word	0x00000008
.L_16:


//--------------------- .nv.callgraph             --------------------------
	.section	.nv.callgraph,"",@"SHT_CUDA_CALLGRAPH"
	.align	4
	.sectionentsize	8
	.align		4
        /*0000*/ 	.word	0x00000000
	.align		4
        /*0004*/ 	.word	0xffffffff
	.align		4
        /*0008*/ 	.word	index@(_Z1Kv)
	.align		4
        /*000c*/ 	.word	index@(vprintf)
	.align		4
        /*0010*/ 	.word	0x00000000
	.align		4
        /*0014*/ 	.word	0xfffffffe
	.align		4
        /*0018*/ 	.word	0x00000000
	.align		4
        /*001c*/ 	.word	0xfffffffd
	.align		4
        /*0020*/ 	.word	0x00000000
	.align		4
        /*0024*/ 	.word	0xfffffffc


//--------------------- .nv.constant4             --------------------------
	.section	.nv.constant4,"a",@progbits
	.align	8
	.align		8
.nv.constant4:
        /*0000*/ 	.dword	vprintf
	.align		8
        /*0008*/ 	.dword	$str


//--------------------- .text._Z1Kv               --------------------------
	.section	.text._Z1Kv,"ax",@progbits
	.align	128
        .global         _Z1Kv
        .type           _Z1Kv,@function
        .size           _Z1Kv,(.L_x_2 - _Z1Kv)
        .other          _Z1Kv,@"STO_CUDA_ENTRY STV_DEFAULT"
_Z1Kv:
.text._Z1Kv:
[----:B------:R-:W0:Y:S01]  /*0000*/  LDC R1, c[0x0][0x37c] ;  /* 0x0000df00ff017b82 */ /* 0x000e220000000800 */
[----:B------:R-:W1:Y:S01]  /*0010*/  S2R R8, SR_TID.X ;  /* 0x0000000000087919 */ /* 0x000e620000002100 */
[----:B0-----:R-:W-:Y:S01]  /*0020*/  VIADD R1, R1, 0xfffffff8 ;  /* 0xfffffff801017836 */ /* 0x001fe20000000000 */
[----:B------:R-:W-:Y:S01]  /*0030*/  MOV R0, 0x0 ;  /* 0x0000000000007802 */ /* 0x000fe20000000f00 */
[----:B------:R-:W0:Y:S04]  /*0040*/  LDCU UR4, c[0x0][0x2f8] ;  /* 0x00005f00ff0477ac */ /* 0x000e280008000800 */
[----:B------:R2:W3:Y:S01]  /*0050*/  LDC.64 R2, c[0x4][R0] ;  /* 0x0100000000027b82 */ /* 0x0004e20000000a00 */
[----:B------:R-:W4:Y:S01]  /*0060*/  LDCU.64 UR6, c[0x4][0x8] ;  /* 0x01000100ff0677ac */ /* 0x000f220008000a00 */
[----:B------:R-:W5:Y:S01]  /*0070*/  LDCU UR5, c[0x0][0x2fc] ;  /* 0x00005f80ff0577ac */ /* 0x000f620008000800 */
[----:B0-----:R-:W-:Y:S01]  /*0080*/  IADD3 R6, P0, PT, R1, UR4, RZ ;  /* 0x0000000401067c10 */ /* 0x001fe2000ff1e0ff */
[----:B----4-:R-:W-:Y:S01]  /*0090*/  IMAD.U32 R4, RZ, RZ, UR6 ;  /* 0x00000006ff047e24 */ /* 0x010fe2000f8e00ff */
[----:B------:R-:W-:-:S03]  /*00a0*/  MOV R5, UR7 ;  /* 0x0000000700057c02 */ /* 0x000fc60008000f00 */
[----:B-----5:R-:W-:Y:S01]  /*00b0*/  IMAD.X R7, RZ, RZ, UR5, P0 ;  /* 0x00000005ff077e24 */ /* 0x020fe200080e06ff */
[----:B-1----:R2:W-:Y:S07]  /*00c0*/  STL [R1], R8 ;  /* 0x0000000801007387 */ /* 0x0025ee0000100800 */
[----:B------:R-:W-:-:S07]  /*00d0*/  LEPC R20, `(.L_x_0) ;  /* 0x000000001014794e */ /* 0x000fce0000000000 */
[----:B--23--:R-:W-:Y:S05]  /*00e0*/  CALL.ABS.NOINC R2 ;  /* 0x0000000002007343 */ /* 0x00cfea0003c00000 */
.L_x_0:
[----:B------:R-:W-:Y:S05]  /*00f0*/  EXIT ;  /* 0x000000000000794d */ /* 0x000fea0003800000 */
.L_x_1:
[----:B------:R-:W-:-:S00]  /*0100*/  BRA `(.L_x_1) ;  /* 0xfffffffc00fc7947 */ /* 0x000fc0000383ffff */
[----:B------:R-:W-:-:S00]  /*0110*/  NOP ;  /* 0x0000000000007918 */ /* 0x000fc00000000000 */
        /* <DEDUP_REMOVED lines=14> */
.L_x_2:


//--------------------- .nv.global.init           --------------------------
	.section	.nv.global.init,"aw",@progbits
.nv.global.init:
	.type		$str,@object
	.size		$str,(.L_0 - $str)
$str:
        /*0000*/ 	.byte	0x48, 0x65, 0x6c, 0x6c, 0x6f, 0x20, 0x57, 0x6f, 0x72, 0x6c, 0x64, 0x20, 0x66, 0x72, 0x6f, 0x6d
        /*0010*/ 	.byte	0x20, 0x74, 0x68, 0x72, 0x65, 0x61, 0x64, 0x20, 0x25, 0x64, 0x0a, 0x00
.L_0:


//--------------------- .nv.shared.reserved.0     --------------------------
	.section	.nv.shared.reserved.0,"aw",@nobits
	.weak		__nv_reservedSMEM_offset_0_alias
	.size		__nv_reservedSMEM_offset_0_alias, 0, 64
	.other		__nv_reservedSMEM_offset_0_alias,@"STO_CUDA_RESERVED_SHARED STV_DEFAULT"
__nv_reservedSMEM_offset_0_alias:
	.zero		0
	.zero		64


//--------------------- .nv.constant0._Z1Kv       --------------------------
	.section	.nv.constant0._Z1Kv,"a",@progbits
	.sectionflags	@""
	.align	4
.nv.constant0._Z1Kv:
	.zero		896


//--------------------- SYMBOLS --------------------------

	.type		.nv.reservedSmem.offset0,@object
	.size		.nv.reservedSmem.offset0,0x4
	.type		vprintf,@function
